//
// Generated by NVIDIA NVVM Compiler
//
// Compiler Build ID: CL-36424714
// Cuda compilation tools, release 13.0, V13.0.88
// Based on NVVM 20.0.0
//

.version 9.0
.target sm_100
.address_size 64

	// .globl	_Z14tonemap_kernelPjPKfiif

.visible .entry _Z14tonemap_kernelPjPKfiif(
	.param .u64 .ptr .align 1 _Z14tonemap_kernelPjPKfiif_param_0,
	.param .u64 .ptr .align 1 _Z14tonemap_kernelPjPKfiif_param_1,
	.param .u32 _Z14tonemap_kernelPjPKfiif_param_2,
	.param .u32 _Z14tonemap_kernelPjPKfiif_param_3,
	.param .f32 _Z14tonemap_kernelPjPKfiif_param_4
)
{


	ret;

}


// ===== COMPILED SASS (sm_100) =====

	.target	sm_100

	.elftype	@"ET_EXEC"


//--------------------- .note.nv.tkinfo           --------------------------
	.section	.note.nv.tkinfo,"",@"SHT_NOTE"
	.sectionflags	@"SHF_NOTE_NV_TKINFO"
	.tkinfo
        /*0018*/ 	.word	0x00000002
        /*0030*/ 	.string	""
        /*0030*/ 	.string	"ptxas"
        /*0030*/ 	.string	"Cuda compilation tools, release 13.0, V13.0.88"
        /*0030*/ 	.string	"Build cuda_13.0.r13.0/compiler.36424714_0"
        /*0030*/ 	.string	"-arch sm_100 -m 64 "



//--------------------- .note.nv.cuinfo           --------------------------
	.section	.note.nv.cuinfo,"",@"SHT_NOTE"
	.sectionflags	@"SHF_NOTE_NV_CUINFO"
        /*0018*/ 	.short	0x0002
        /*001a*/ 	.short	0x0064
        /*001c*/ 	.short	0x0082
	.zero		2


//--------------------- .nv.info                  --------------------------
	.section	.nv.info,"",@"SHT_CUDA_INFO"
	.align	4


	//----- nvinfo : EIATTR_REGCOUNT
	.align		4
        /*0000*/ 	.byte	0x04, 0x2f
        /*0002*/ 	.short	(.L_1 - .L_0)
	.align		4
.L_0:
        /*0004*/ 	.word	index@(_Z14tonemap_kernelPjPKfiif)
        /*0008*/ 	.word	0x00000004


	//----- nvinfo : EIATTR_FRAME_SIZE
	.align		4
.L_1:
        /*000c*/ 	.byte	0x04, 0x11
        /*000e*/ 	.short	(.L_3 - .L_2)
	.align		4
.L_2:
        /*0010*/ 	.word	index@(_Z14tonemap_kernelPjPKfiif)
        /*0014*/ 	.word	0x00000000


	//----- nvinfo : EIATTR_MIN_STACK_SIZE
	.align		4
.L_3:
        /*0018*/ 	.byte	0x04, 0x12
        /*001a*/ 	.short	(.L_5 - .L_4)
	.align		4
.L_4:
        /*001c*/ 	.word	index@(_Z14tonemap_kernelPjPKfiif)
        /*0020*/ 	.word	0x00000000
.L_5:


//--------------------- .nv.compat                --------------------------
	.section	.nv.compat,"",@"SHT_CUDA_COMPAT_INFO"
	.align	4
        /*0000*/ 	.byte	0x02, 0x09, 0x00, 0x00, 0x02, 0x02, 0x01, 0x00, 0x02, 0x05, 0x05, 0x00, 0x03, 0x07, 0x01, 0x01
        /*0010*/ 	.byte	0x02, 0x03, 0x00, 0x00, 0x02, 0x06, 0x01, 0x00, 0x04, 0x0b, 0x08, 0x00, 0x09, 0x00, 0x00, 0x00
        /*0020*/ 	.byte	0x00, 0x00, 0x00, 0x00


//--------------------- .nv.info._Z14tonemap_kernelPjPKfiif --------------------------
	.section	.nv.info._Z14tonemap_kernelPjPKfiif,"",@"SHT_CUDA_INFO"
	.sectionflags	@""
	.align	4


	//----- nvinfo : EIATTR_CUDA_API_VERSION
	.align		4
        /*0000*/ 	.byte	0x04, 0x37
        /*0002*/ 	.short	(.L_7 - .L_6)
.L_6:
        /*0004*/ 	.word	0x00000082


	//----- nvinfo : EIATTR_KPARAM_INFO
	.align		4
.L_7:
        /*0008*/ 	.byte	0x04, 0x17
        /*000a*/ 	.short	(.L_9 - .L_8)
.L_8:
        /*000c*/ 	.word	0x00000000
        /*0010*/ 	.short	0x0004
        /*0012*/ 	.short	0x0018
        /*0014*/ 	.byte	0x00, 0xf0, 0x11, 0x00


	//----- nvinfo : EIATTR_KPARAM_INFO
	.align		4
.L_9:
        /*0018*/ 	.byte	0x04, 0x17
        /*001a*/ 	.short	(.L_11 - .L_10)
.L_10:
        /*001c*/ 	.word	0x00000000
        /*0020*/ 	.short	0x0003
        /*0022*/ 	.short	0x0014
        /*0024*/ 	.byte	0x00, 0xf0, 0x11, 0x00


	//----- nvinfo : EIATTR_KPARAM_INFO
	.align		4
.L_11:
        /*0028*/ 	.byte	0x04, 0x17
        /*002a*/ 	.short	(.L_13 - .L_12)
.L_12:
        /*002c*/ 	.word	0x00000000
        /*0030*/ 	.short	0x0002
        /*0032*/ 	.short	0x0010
        /*0034*/ 	.byte	0x00, 0xf0, 0x11, 0x00


	//----- nvinfo : EIATTR_KPARAM_INFO
	.align		4
.L_13:
        /*0038*/ 	.byte	0x04, 0x17
        /*003a*/ 	.short	(.L_15 - .L_14)
.L_14:
        /*003c*/ 	.word	0x00000000
        /*0040*/ 	.short	0x0001
        /*0042*/ 	.short	0x0008
        /*0044*/ 	.byte	0x00, 0xf5, 0x21, 0x00


	//----- nvinfo : EIATTR_KPARAM_INFO
	.align		4
.L_15:
        /*0048*/ 	.byte	0x04, 0x17
        /*004a*/ 	.short	(.L_17 - .L_16)
.L_16:
        /*004c*/ 	.word	0x00000000
        /*0050*/ 	.short	0x0000
        /*0052*/ 	.short	0x0000
        /*0054*/ 	.byte	0x00, 0xf5, 0x21, 0x00


	//----- nvinfo : EIATTR_SPARSE_MMA_MASK
	.align		4
.L_17:
        /*0058*/ 	.byte	0x03, 0x50
        /*005a*/ 	.short	0x0000


	//----- nvinfo : EIATTR_MAXREG_COUNT
	.align		4
        /*005c*/ 	.byte	0x03, 0x1b
        /*005e*/ 	.short	0x00ff


	//----- nvinfo : EIATTR_MERCURY_ISA_VERSION
	.align		4
        /*0060*/ 	.byte	0x03, 0x5f
        /*0062*/ 	.short	0x0101


	//----- nvinfo : EIATTR_VRC_CTA_INIT_COUNT
	.align		4
        /*0064*/ 	.byte	0x02, 0x4a
	.zero		1
	.zero		1


	//----- nvinfo : EIATTR_EXIT_INSTR_OFFSETS
	.align		4
        /*0068*/ 	.byte	0x04, 0x1c
        /*006a*/ 	.short	(.L_19 - .L_18)


	//   ....[0]....
.L_18:
        /*006c*/ 	.word	0x00000010


	//----- nvinfo : EIATTR_CBANK_PARAM_SIZE
	.align		4
.L_19:
        /*0070*/ 	.byte	0x03, 0x19
        /*0072*/ 	.short	0x001c


	//----- nvinfo : EIATTR_PARAM_CBANK
	.align		4
        /*0074*/ 	.byte	0x04, 0x0a
        /*0076*/ 	.short	(.L_21 - .L_20)
	.align		4
.L_20:
        /*0078*/ 	.word	index@(.nv.constant0._Z14tonemap_kernelPjPKfiif)
        /*007c*/ 	.short	0x0380
        /*007e*/ 	.short	0x001c


	//----- nvinfo : EIATTR_SW_WAR
	.align		4
.L_21:
        /*0080*/ 	.byte	0x04, 0x36
        /*0082*/ 	.short	(.L_23 - .L_22)
.L_22:
        /*0084*/ 	.word	0x00000008
.L_23:


//--------------------- .nv.callgraph             --------------------------
	.section	.nv.callgraph,"",@"SHT_CUDA_CALLGRAPH"
	.align	4
	.sectionentsize	8
	.align		4
        /*0000*/ 	.word	0x00000000
	.align		4
        /*0004*/ 	.word	0xffffffff
	.align		4
        /*0008*/ 	.word	0x00000000
	.align		4
        /*000c*/ 	.word	0xfffffffe
	.align		4
        /*0010*/ 	.word	0x00000000
	.align		4
        /*0014*/ 	.word	0xfffffffd
	.align		4
        /*0018*/ 	.word	0x00000000
	.align		4
        /*001c*/ 	.word	0xfffffffc


//--------------------- .text._Z14tonemap_kernelPjPKfiif --------------------------
	.section	.text._Z14tonemap_kernelPjPKfiif,"ax",@progbits
	.align	128
        .global         _Z14tonemap_kernelPjPKfiif
        .type           _Z14tonemap_kernelPjPKfiif,@function
        .size           _Z14tonemap_kernelPjPKfiif,(.L_x_1 - _Z14tonemap_kernelPjPKfiif)
        .other          _Z14tonemap_kernelPjPKfiif,@"STO_CUDA_ENTRY STV_DEFAULT"
_Z14tonemap_kernelPjPKfiif:
.text._Z14tonemap_kernelPjPKfiif:
[----:B------:R-:W-:Y:S01]  /*0000*/  LDC R1, c[0x0][0x37c] ;  /* 0x0000df00ff017b82 */ /* 0x000fe20000000800 */
[----:B------:R-:W-:Y:S05]  /*0010*/  EXIT ;  /* 0x000000000000794d */ /* 0x000fea0003800000 */
.L_x_0:
[----:B------:R-:W-:-:S00]  /*0020*/  BRA `(.L_x_0) ;  /* 0xfffffffc00fc7947 */ /* 0x000fc0000383ffff */
[----:B------:R-:W-:-:S00]  /*0030*/  NOP ;  /* 0x0000000000007918 */ /* 0x000fc00000000000 */
        /* <DEDUP_REMOVED lines=12> */
.L_x_1:


//--------------------- .nv.shared.reserved.0     --------------------------
	.section	.nv.shared.reserved.0,"aw",@nobits
	.weak		__nv_reservedSMEM_offset_0_alias
	.size		__nv_reservedSMEM_offset_0_alias, 0, 64
	.other		__nv_reservedSMEM_offset_0_alias,@"STO_CUDA_RESERVED_SHARED STV_DEFAULT"
__nv_reservedSMEM_offset_0_alias:
	.zero		0
	.zero		64


//--------------------- .nv.constant0._Z14tonemap_kernelPjPKfiif --------------------------
	.section	.nv.constant0._Z14tonemap_kernelPjPKfiif,"a",@progbits
	.sectionflags	@""
	.align	4
.nv.constant0._Z14tonemap_kernelPjPKfiif:
	.zero		924


//--------------------- SYMBOLS --------------------------

	.type		.nv.reservedSmem.offset0,@object
	.size		.nv.reservedSmem.offset0,0x4
